//
// Generated by NVIDIA NVVM Compiler
//
// Compiler Build ID: CL-29190527
// Cuda compilation tools, release 11.1, V11.1.105
// Based on LLVM 3.4svn
//

.version 7.1
.target sm_80
.address_size 64

	// .globl	Fused_Reshape_OneHot_Add_RealDiv_BroadcastTo_Mul_Neg_Reshape_BroadcastTo_Mul_split_11258355710426247491_kernel0
// _ZZ111Fused_Reshape_OneHot_Add_RealDiv_BroadcastTo_Mul_Neg_Reshape_BroadcastTo_Mul_split_11258355710426247491_kernel0E14input_9_shared has been demoted
// _ZZ111Fused_Reshape_OneHot_Add_RealDiv_BroadcastTo_Mul_Neg_Reshape_BroadcastTo_Mul_split_11258355710426247491_kernel0E14input_0_shared has been demoted

.visible .entry Fused_Reshape_OneHot_Add_RealDiv_BroadcastTo_Mul_Neg_Reshape_BroadcastTo_Mul_split_11258355710426247491_kernel0(
	.param .u64 Fused_Reshape_OneHot_Add_RealDiv_BroadcastTo_Mul_Neg_Reshape_BroadcastTo_Mul_split_11258355710426247491_kernel0_param_0,
	.param .u64 Fused_Reshape_OneHot_Add_RealDiv_BroadcastTo_Mul_Neg_Reshape_BroadcastTo_Mul_split_11258355710426247491_kernel0_param_1,
	.param .u64 Fused_Reshape_OneHot_Add_RealDiv_BroadcastTo_Mul_Neg_Reshape_BroadcastTo_Mul_split_11258355710426247491_kernel0_param_2,
	.param .u64 Fused_Reshape_OneHot_Add_RealDiv_BroadcastTo_Mul_Neg_Reshape_BroadcastTo_Mul_split_11258355710426247491_kernel0_param_3,
	.param .u64 Fused_Reshape_OneHot_Add_RealDiv_BroadcastTo_Mul_Neg_Reshape_BroadcastTo_Mul_split_11258355710426247491_kernel0_param_4,
	.param .u64 Fused_Reshape_OneHot_Add_RealDiv_BroadcastTo_Mul_Neg_Reshape_BroadcastTo_Mul_split_11258355710426247491_kernel0_param_5
)
{
	.reg .pred 	%p<6>;
	.reg .f32 	%f<27>;
	.reg .b32 	%r<19>;
	.reg .b64 	%rd<19>;
	// demoted variable
	.shared .align 4 .b8 _ZZ111Fused_Reshape_OneHot_Add_RealDiv_BroadcastTo_Mul_Neg_Reshape_BroadcastTo_Mul_split_11258355710426247491_kernel0E14input_9_shared[16];
	// demoted variable
	.shared .align 4 .b8 _ZZ111Fused_Reshape_OneHot_Add_RealDiv_BroadcastTo_Mul_Neg_Reshape_BroadcastTo_Mul_split_11258355710426247491_kernel0E14input_0_shared[16];

	ld.param.u64 	%rd1, [Fused_Reshape_OneHot_Add_RealDiv_BroadcastTo_Mul_Neg_Reshape_BroadcastTo_Mul_split_11258355710426247491_kernel0_param_0];
	ld.param.u64 	%rd2, [Fused_Reshape_OneHot_Add_RealDiv_BroadcastTo_Mul_Neg_Reshape_BroadcastTo_Mul_split_11258355710426247491_kernel0_param_1];
	ld.param.u64 	%rd3, [Fused_Reshape_OneHot_Add_RealDiv_BroadcastTo_Mul_Neg_Reshape_BroadcastTo_Mul_split_11258355710426247491_kernel0_param_2];
	ld.param.u64 	%rd4, [Fused_Reshape_OneHot_Add_RealDiv_BroadcastTo_Mul_Neg_Reshape_BroadcastTo_Mul_split_11258355710426247491_kernel0_param_3];
	ld.param.u64 	%rd5, [Fused_Reshape_OneHot_Add_RealDiv_BroadcastTo_Mul_Neg_Reshape_BroadcastTo_Mul_split_11258355710426247491_kernel0_param_4];
	ld.param.u64 	%rd6, [Fused_Reshape_OneHot_Add_RealDiv_BroadcastTo_Mul_Neg_Reshape_BroadcastTo_Mul_split_11258355710426247491_kernel0_param_5];
	mov.u32 	%r1, %tid.x;
	setp.gt.s32	%p1, %r1, 3;
	@%p1 bra 	BB0_2;

	mov.u32 	%r3, %ctaid.y;
	shl.b32 	%r4, %r3, 2;
	add.s32 	%r5, %r4, %r1;
	cvta.to.global.u64 	%rd7, %rd2;
	mul.wide.s32 	%rd8, %r5, 4;
	add.s64 	%rd9, %rd7, %rd8;
	ld.global.nc.f32 	%f1, [%rd9];
	shl.b32 	%r6, %r1, 2;
	mov.u32 	%r7, _ZZ111Fused_Reshape_OneHot_Add_RealDiv_BroadcastTo_Mul_Neg_Reshape_BroadcastTo_Mul_split_11258355710426247491_kernel0E14input_9_shared;
	add.s32 	%r8, %r7, %r6;
	st.shared.f32 	[%r8], %f1;
	cvta.to.global.u64 	%rd10, %rd3;
	add.s64 	%rd11, %rd10, %rd8;
	ld.global.nc.u32 	%r9, [%rd11];
	mov.u32 	%r10, _ZZ111Fused_Reshape_OneHot_Add_RealDiv_BroadcastTo_Mul_Neg_Reshape_BroadcastTo_Mul_split_11258355710426247491_kernel0E14input_0_shared;
	add.s32 	%r11, %r10, %r6;
	st.shared.u32 	[%r11], %r9;

BB0_2:
	mov.u32 	%r2, %ctaid.y;
	bar.sync 	0;
	mov.u32 	%r12, %ctaid.x;
	mad.lo.s32 	%r13, %r12, 597, %r1;
	cvta.to.global.u64 	%rd12, %rd1;
	ld.global.nc.f32 	%f2, [%rd12];
	add.f32 	%f3, %f2, 0f3727C5AC;
	cvta.to.global.u64 	%rd13, %rd4;
	ld.global.nc.f32 	%f4, [%rd13];
	div.rn.f32 	%f5, %f4, %f3;
	ld.shared.u32 	%r14, [_ZZ111Fused_Reshape_OneHot_Add_RealDiv_BroadcastTo_Mul_Neg_Reshape_BroadcastTo_Mul_split_11258355710426247491_kernel0E14input_0_shared];
	setp.eq.s32	%p2, %r14, %r13;
	selp.f32	%f6, 0f3F666666, 0f3725534A, %p2;
	mad.lo.s32 	%r15, %r2, 40596, %r13;
	cvta.to.global.u64 	%rd14, %rd6;
	mul.wide.s32 	%rd15, %r15, 4;
	add.s64 	%rd16, %rd14, %rd15;
	st.global.f32 	[%rd16], %f6;
	ld.shared.f32 	%f7, [_ZZ111Fused_Reshape_OneHot_Add_RealDiv_BroadcastTo_Mul_Neg_Reshape_BroadcastTo_Mul_split_11258355710426247491_kernel0E14input_9_shared];
	mul.f32 	%f8, %f7, %f5;
	mov.f32 	%f9, 0f00000000;
	sub.f32 	%f10, %f9, %f8;
	mul.f32 	%f11, %f6, %f10;
	cvta.to.global.u64 	%rd17, %rd5;
	add.s64 	%rd18, %rd17, %rd15;
	st.global.f32 	[%rd18], %f11;
	ld.shared.u32 	%r16, [_ZZ111Fused_Reshape_OneHot_Add_RealDiv_BroadcastTo_Mul_Neg_Reshape_BroadcastTo_Mul_split_11258355710426247491_kernel0E14input_0_shared+4];
	setp.eq.s32	%p3, %r16, %r13;
	selp.f32	%f12, 0f3F666666, 0f3725534A, %p3;
	st.global.f32 	[%rd16+40596], %f12;
	ld.shared.f32 	%f13, [_ZZ111Fused_Reshape_OneHot_Add_RealDiv_BroadcastTo_Mul_Neg_Reshape_BroadcastTo_Mul_split_11258355710426247491_kernel0E14input_9_shared+4];
	mul.f32 	%f14, %f13, %f5;
	sub.f32 	%f15, %f9, %f14;
	mul.f32 	%f16, %f12, %f15;
	st.global.f32 	[%rd18+40596], %f16;
	ld.shared.u32 	%r17, [_ZZ111Fused_Reshape_OneHot_Add_RealDiv_BroadcastTo_Mul_Neg_Reshape_BroadcastTo_Mul_split_11258355710426247491_kernel0E14input_0_shared+8];
	setp.eq.s32	%p4, %r17, %r13;
	selp.f32	%f17, 0f3F666666, 0f3725534A, %p4;
	st.global.f32 	[%rd16+81192], %f17;
	ld.shared.f32 	%f18, [_ZZ111Fused_Reshape_OneHot_Add_RealDiv_BroadcastTo_Mul_Neg_Reshape_BroadcastTo_Mul_split_11258355710426247491_kernel0E14input_9_shared+8];
	mul.f32 	%f19, %f18, %f5;
	sub.f32 	%f20, %f9, %f19;
	mul.f32 	%f21, %f17, %f20;
	st.global.f32 	[%rd18+81192], %f21;
	ld.shared.u32 	%r18, [_ZZ111Fused_Reshape_OneHot_Add_RealDiv_BroadcastTo_Mul_Neg_Reshape_BroadcastTo_Mul_split_11258355710426247491_kernel0E14input_0_shared+12];
	setp.eq.s32	%p5, %r18, %r13;
	selp.f32	%f22, 0f3F666666, 0f3725534A, %p5;
	st.global.f32 	[%rd16+121788], %f22;
	ld.shared.f32 	%f23, [_ZZ111Fused_Reshape_OneHot_Add_RealDiv_BroadcastTo_Mul_Neg_Reshape_BroadcastTo_Mul_split_11258355710426247491_kernel0E14input_9_shared+12];
	mul.f32 	%f24, %f23, %f5;
	sub.f32 	%f25, %f9, %f24;
	mul.f32 	%f26, %f22, %f25;
	st.global.f32 	[%rd18+121788], %f26;
	bar.sync 	0;
	ret;
}




// ===== COMPILED SASS (sm_100) =====

	.target	sm_100

	.elftype	@"ET_EXEC"


//--------------------- .note.nv.tkinfo           --------------------------
	.section	.note.nv.tkinfo,"",@"SHT_NOTE"
	.sectionflags	@"SHF_NOTE_NV_TKINFO"
	.tkinfo
        /*0018*/ 	.word	0x00000002
        /*0030*/ 	.string	""
        /*0030*/ 	.string	"ptxas"
        /*0030*/ 	.string	"Cuda compilation tools, release 13.0, V13.0.88"
        /*0030*/ 	.string	"Build cuda_13.0.r13.0/compiler.36424714_0"
        /*0030*/ 	.string	"-arch sm_100 "



//--------------------- .note.nv.cuinfo           --------------------------
	.section	.note.nv.cuinfo,"",@"SHT_NOTE"
	.sectionflags	@"SHF_NOTE_NV_CUINFO"
        /*0018*/ 	.short	0x0002
        /*001a*/ 	.short	0x0050
        /*001c*/ 	.short	0x0082
	.zero		2


//--------------------- .nv.info                  --------------------------
	.section	.nv.info,"",@"SHT_CUDA_INFO"
	.align	4


	//----- nvinfo : EIATTR_REGCOUNT
	.align		4
        /*0000*/ 	.byte	0x04, 0x2f
        /*0002*/ 	.short	(.L_1 - .L_0)
	.align		4
.L_0:
        /*0004*/ 	.word	index@(Fused_Reshape_OneHot_Add_RealDiv_BroadcastTo_Mul_Neg_Reshape_BroadcastTo_Mul_split_11258355710426247491_kernel0)
        /*0008*/ 	.word	0x00000016


	//----- nvinfo : EIATTR_FRAME_SIZE
	.align		4
.L_1:
        /*000c*/ 	.byte	0x04, 0x11
        /*000e*/ 	.short	(.L_3 - .L_2)
	.align		4
.L_2:
        /*0010*/ 	.word	index@($__internal_0_$__cuda_sm3x_div_rn_noftz_f32_slowpath)
        /*0014*/ 	.word	0x00000000


	//----- nvinfo : EIATTR_FRAME_SIZE
	.align		4
.L_3:
        /*0018*/ 	.byte	0x04, 0x11
        /*001a*/ 	.short	(.L_5 - .L_4)
	.align		4
.L_4:
        /*001c*/ 	.word	index@(Fused_Reshape_OneHot_Add_RealDiv_BroadcastTo_Mul_Neg_Reshape_BroadcastTo_Mul_split_11258355710426247491_kernel0)
        /*0020*/ 	.word	0x00000000


	//----- nvinfo : EIATTR_MIN_STACK_SIZE
	.align		4
.L_5:
        /*0024*/ 	.byte	0x04, 0x12
        /*0026*/ 	.short	(.L_7 - .L_6)
	.align		4
.L_6:
        /*0028*/ 	.word	index@(Fused_Reshape_OneHot_Add_RealDiv_BroadcastTo_Mul_Neg_Reshape_BroadcastTo_Mul_split_11258355710426247491_kernel0)
        /*002c*/ 	.word	0x00000000
.L_7:


//--------------------- .nv.compat                --------------------------
	.section	.nv.compat,"",@"SHT_CUDA_COMPAT_INFO"
	.align	4
        /*0000*/ 	.byte	0x02, 0x09, 0x00, 0x00, 0x02, 0x02, 0x01, 0x00, 0x02, 0x05, 0x05, 0x00, 0x03, 0x07, 0x01, 0x01
        /*0010*/ 	.byte	0x02, 0x03, 0x00, 0x00, 0x02, 0x06, 0x01, 0x00, 0x04, 0x0b, 0x08, 0x00, 0x01, 0x00, 0x00, 0x00
        /*0020*/ 	.byte	0x00, 0x00, 0x00, 0x00


//--------------------- .nv.info.Fused_Reshape_OneHot_Add_RealDiv_BroadcastTo_Mul_Neg_Reshape_BroadcastTo_Mul_split_11258355710426247491_kernel0 --------------------------
	.section	.nv.info.Fused_Reshape_OneHot_Add_RealDiv_BroadcastTo_Mul_Neg_Reshape_BroadcastTo_Mul_split_11258355710426247491_kernel0,"",@"SHT_CUDA_INFO"
	.sectionflags	@""
	.align	4


	//----- nvinfo : EIATTR_CUDA_API_VERSION
	.align		4
        /*0000*/ 	.byte	0x04, 0x37
        /*0002*/ 	.short	(.L_9 - .L_8)
.L_8:
        /*0004*/ 	.word	0x00000082


	//----- nvinfo : EIATTR_KPARAM_INFO
	.align		4
.L_9:
        /*0008*/ 	.byte	0x04, 0x17
        /*000a*/ 	.short	(.L_11 - .L_10)
.L_10:
        /*000c*/ 	.word	0x00000000
        /*0010*/ 	.short	0x0005
        /*0012*/ 	.short	0x0028
        /*0014*/ 	.byte	0x00, 0xf0, 0x21, 0x00


	//----- nvinfo : EIATTR_KPARAM_INFO
	.align		4
.L_11:
        /*0018*/ 	.byte	0x04, 0x17
        /*001a*/ 	.short	(.L_13 - .L_12)
.L_12:
        /*001c*/ 	.word	0x00000000
        /*0020*/ 	.short	0x0004
        /*0022*/ 	.short	0x0020
        /*0024*/ 	.byte	0x00, 0xf0, 0x21, 0x00


	//----- nvinfo : EIATTR_KPARAM_INFO
	.align		4
.L_13:
        /*0028*/ 	.byte	0x04, 0x17
        /*002a*/ 	.short	(.L_15 - .L_14)
.L_14:
        /*002c*/ 	.word	0x00000000
        /*0030*/ 	.short	0x0003
        /*0032*/ 	.short	0x0018
        /*0034*/ 	.byte	0x00, 0xf0, 0x21, 0x00


	//----- nvinfo : EIATTR_KPARAM_INFO
	.align		4
.L_15:
        /*0038*/ 	.byte	0x04, 0x17
        /*003a*/ 	.short	(.L_17 - .L_16)
.L_16:
        /*003c*/ 	.word	0x00000000
        /*0040*/ 	.short	0x0002
        /*0042*/ 	.short	0x0010
        /*0044*/ 	.byte	0x00, 0xf0, 0x21, 0x00


	//----- nvinfo : EIATTR_KPARAM_INFO
	.align		4
.L_17:
        /*0048*/ 	.byte	0x04, 0x17
        /*004a*/ 	.short	(.L_19 - .L_18)
.L_18:
        /*004c*/ 	.word	0x00000000
        /*0050*/ 	.short	0x0001
        /*0052*/ 	.short	0x0008
        /*0054*/ 	.byte	0x00, 0xf0, 0x21, 0x00


	//----- nvinfo : EIATTR_KPARAM_INFO
	.align		4
.L_19:
        /*0058*/ 	.byte	0x04, 0x17
        /*005a*/ 	.short	(.L_21 - .L_20)
.L_20:
        /*005c*/ 	.word	0x00000000
        /*0060*/ 	.short	0x0000
        /*0062*/ 	.short	0x0000
        /*0064*/ 	.byte	0x00, 0xf0, 0x21, 0x00


	//----- nvinfo : EIATTR_SPARSE_MMA_MASK
	.align		4
.L_21:
        /*0068*/ 	.byte	0x03, 0x50
        /*006a*/ 	.short	0x0000


	//----- nvinfo : EIATTR_MAXREG_COUNT
	.align		4
        /*006c*/ 	.byte	0x03, 0x1b
        /*006e*/ 	.short	0x00ff


	//----- nvinfo : EIATTR_NUM_BARRIERS
	.align		4
        /*0070*/ 	.byte	0x02, 0x4c
        /*0072*/ 	.byte	0x01
	.zero		1


	//----- nvinfo : EIATTR_MERCURY_ISA_VERSION
	.align		4
        /*0074*/ 	.byte	0x03, 0x5f
        /*0076*/ 	.short	0x0101


	//----- nvinfo : EIATTR_VRC_CTA_INIT_COUNT
	.align		4
        /*0078*/ 	.byte	0x02, 0x4a
	.zero		1
	.zero		1


	//----- nvinfo : EIATTR_EXIT_INSTR_OFFSETS
	.align		4
        /*007c*/ 	.byte	0x04, 0x1c
        /*007e*/ 	.short	(.L_23 - .L_22)


	//   ....[0]....
.L_22:
        /*0080*/ 	.word	0x000004b0


	//----- nvinfo : EIATTR_CRS_STACK_SIZE
	.align		4
.L_23:
        /*0084*/ 	.byte	0x04, 0x1e
        /*0086*/ 	.short	(.L_25 - .L_24)
.L_24:
        /*0088*/ 	.word	0x00000000


	//----- nvinfo : EIATTR_CBANK_PARAM_SIZE
	.align		4
.L_25:
        /*008c*/ 	.byte	0x03, 0x19
        /*008e*/ 	.short	0x0030


	//----- nvinfo : EIATTR_PARAM_CBANK
	.align		4
        /*0090*/ 	.byte	0x04, 0x0a
        /*0092*/ 	.short	(.L_27 - .L_26)
	.align		4
.L_26:
        /*0094*/ 	.word	index@(.nv.constant0.Fused_Reshape_OneHot_Add_RealDiv_BroadcastTo_Mul_Neg_Reshape_BroadcastTo_Mul_split_11258355710426247491_kernel0)
        /*0098*/ 	.short	0x0380
        /*009a*/ 	.short	0x0030


	//----- nvinfo : EIATTR_SW_WAR
	.align		4
.L_27:
        /*009c*/ 	.byte	0x04, 0x36
        /*009e*/ 	.short	(.L_29 - .L_28)
.L_28:
        /*00a0*/ 	.word	0x00000008
.L_29:


//--------------------- .nv.callgraph             --------------------------
	.section	.nv.callgraph,"",@"SHT_CUDA_CALLGRAPH"
	.align	4
	.sectionentsize	8
	.align		4
        /*0000*/ 	.word	0x00000000
	.align		4
        /*0004*/ 	.word	0xffffffff
	.align		4
        /*0008*/ 	.word	0x00000000
	.align		4
        /*000c*/ 	.word	0xfffffffe
	.align		4
        /*0010*/ 	.word	0x00000000
	.align		4
        /*0014*/ 	.word	0xfffffffd
	.align		4
        /*0018*/ 	.word	0x00000000
	.align		4
        /*001c*/ 	.word	0xfffffffc


//--------------------- .text.Fused_Reshape_OneHot_Add_RealDiv_BroadcastTo_Mul_Neg_Reshape_BroadcastTo_Mul_split_11258355710426247491_kernel0 --------------------------
	.section	.text.Fused_Reshape_OneHot_Add_RealDiv_BroadcastTo_Mul_Neg_Reshape_BroadcastTo_Mul_split_11258355710426247491_kernel0,"ax",@progbits
	.align	128
        .global         Fused_Reshape_OneHot_Add_RealDiv_BroadcastTo_Mul_Neg_Reshape_BroadcastTo_Mul_split_11258355710426247491_kernel0
        .type           Fused_Reshape_OneHot_Add_RealDiv_BroadcastTo_Mul_Neg_Reshape_BroadcastTo_Mul_split_11258355710426247491_kernel0,@function
        .size           Fused_Reshape_OneHot_Add_RealDiv_BroadcastTo_Mul_Neg_Reshape_BroadcastTo_Mul_split_11258355710426247491_kernel0,(.L_x_10 - Fused_Reshape_OneHot_Add_RealDiv_BroadcastTo_Mul_Neg_Reshape_BroadcastTo_Mul_split_11258355710426247491_kernel0)
        .other          Fused_Reshape_OneHot_Add_RealDiv_BroadcastTo_Mul_Neg_Reshape_BroadcastTo_Mul_split_11258355710426247491_kernel0,@"STO_CUDA_ENTRY STV_DEFAULT"
Fused_Reshape_OneHot_Add_RealDiv_BroadcastTo_Mul_Neg_Reshape_BroadcastTo_Mul_split_11258355710426247491_kernel0:
.text.Fused_Reshape_OneHot_Add_RealDiv_BroadcastTo_Mul_Neg_Reshape_BroadcastTo_Mul_split_11258355710426247491_kernel0:
[----:B------:R-:W-:Y:S01]  /*0000*/  LDC R1, c[0x0][0x37c] ;  /* 0x0000df00ff017b82 */ /* 0x000fe20000000800 */
[----:B------:R-:W0:Y:S07]  /*0010*/  S2R R3, SR_TID.X ;  /* 0x0000000000037919 */ /* 0x000e2e0000002100 */
[----:B------:R-:W1:Y:S01]  /*0020*/  LDC.64 R10, c[0x0][0x380] ;  /* 0x0000e000ff0a7b82 */ /* 0x000e620000000a00 */
[----:B------:R-:W1:Y:S01]  /*0030*/  LDCU.64 UR6, c[0x0][0x358] ;  /* 0x00006b00ff0677ac */ /* 0x000e620008000a00 */
[----:B------:R-:W2:Y:S06]  /*0040*/  S2R R12, SR_CTAID.Y ;  /* 0x00000000000c7919 */ /* 0x000eac0000002600 */
[----:B------:R-:W3:Y:S01]  /*0050*/  LDC.64 R14, c[0x0][0x398] ;  /* 0x0000e600ff0e7b82 */ /* 0x000ee20000000a00 */
[----:B-1----:R-:W4:Y:S01]  /*0060*/  LDG.E.CONSTANT R10, desc[UR6][R10.64] ;  /* 0x000000060a0a7981 */ /* 0x002f22000c1e9900 */
[----:B0-----:R-:W-:-:S03]  /*0070*/  ISETP.GT.AND P0, PT, R3, 0x3, PT ;  /* 0x000000030300780c */ /* 0x001fc60003f04270 */
[----:B---3--:R-:W3:Y:S10]  /*0080*/  LDG.E.CONSTANT R2, desc[UR6][R14.64] ;  /* 0x000000060e027981 */ /* 0x008ef4000c1e9900 */
[----:B------:R-:W0:Y:S08]  /*0090*/  @!P0 LDC.64 R6, c[0x0][0x388] ;  /* 0x0000e200ff068b82 */ /* 0x000e300000000a00 */
[----:B------:R-:W1:Y:S01]  /*00a0*/  @!P0 LDC.64 R8, c[0x0][0x390] ;  /* 0x0000e400ff088b82 */ /* 0x000e620000000a00 */
[----:B--2---:R-:W-:-:S04]  /*00b0*/  @!P0 IMAD R5, R12, 0x4, R3 ;  /* 0x000000040c058824 */ /* 0x004fc800078e0203 */
[----:B0-----:R-:W-:-:S06]  /*00c0*/  @!P0 IMAD.WIDE R6, R5, 0x4, R6 ;  /* 0x0000000405068825 */ /* 0x001fcc00078e0206 */
[----:B------:R0:W2:Y:S01]  /*00d0*/  @!P0 LDG.E.CONSTANT R6, desc[UR6][R6.64] ;  /* 0x0000000606068981 */ /* 0x0000a2000c1e9900 */
[----:B-1----:R-:W-:-:S06]  /*00e0*/  @!P0 IMAD.WIDE R8, R5, 0x4, R8 ;  /* 0x0000000405088825 */ /* 0x002fcc00078e0208 */
[----:B------:R1:W5:Y:S01]  /*00f0*/  @!P0 LDG.E.CONSTANT R8, desc[UR6][R8.64] ;  /* 0x0000000608088981 */ /* 0x000362000c1e9900 */
[----:B------:R-:W0:Y:S01]  /*0100*/  @!P0 S2R R13, SR_CgaCtaId ;  /* 0x00000000000d8919 */ /* 0x000e220000008800 */
[----:B------:R-:W-:Y:S01]  /*0110*/  @!P0 MOV R0, 0x400 ;  /* 0x0000040000008802 */ /* 0x000fe20000000f00 */
[----:B------:R-:W1:Y:S04]  /*0120*/  S2R R16, SR_CTAID.X ;  /* 0x0000000000107919 */ /* 0x000e680000002500 */
[----:B------:R-:W-:Y:S01]  /*0130*/  @!P0 VIADD R4, R0, 0x10 ;  /* 0x0000001000048836 */ /* 0x000fe20000000000 */
[----:B0-----:R-:W-:-:S04]  /*0140*/  @!P0 LEA R0, R13, R0, 0x18 ;  /* 0x000000000d008211 */ /* 0x001fc800078ec0ff */
[----:B------:R-:W-:Y:S01]  /*0150*/  @!P0 LEA R4, R13, R4, 0x18 ;  /* 0x000000040d048211 */ /* 0x000fe200078ec0ff */
[----:B------:R-:W-:-:S04]  /*0160*/  @!P0 IMAD R7, R3, 0x4, R0 ;  /* 0x0000000403078824 */ /* 0x000fc800078e0200 */
[----:B-1----:R-:W-:Y:S02]  /*0170*/  @!P0 IMAD R9, R3, 0x4, R4 ;  /* 0x0000000403098824 */ /* 0x002fe400078e0204 */
[----:B------:R-:W-:Y:S02]  /*0180*/  IMAD R13, R16, 0x255, R3 ;  /* 0x00000255100d7824 */ /* 0x000fe400078e0203 */
[----:B----4-:R-:W-:-:S04]  /*0190*/  FADD R5, R10, 9.9999997473787516356e-06 ;  /* 0x3727c5ac0a057421 */ /* 0x010fc80000000000 */
[----:B------:R-:W0:Y:S02]  /*01a0*/  MUFU.RCP R10, R5 ;  /* 0x00000005000a7308 */ /* 0x000e240000001000 */
[----:B0-----:R-:W-:-:S04]  /*01b0*/  FFMA R11, -R5, R10, 1 ;  /* 0x3f800000050b7423 */ /* 0x001fc8000000010a */
[----:B------:R-:W-:-:S04]  /*01c0*/  FFMA R11, R10, R11, R10 ;  /* 0x0000000b0a0b7223 */ /* 0x000fc8000000000a */
[----:B---3--:R-:W-:-:S04]  /*01d0*/  FFMA R0, R2, R11, RZ ;  /* 0x0000000b02007223 */ /* 0x008fc800000000ff */
[----:B------:R-:W-:Y:S01]  /*01e0*/  FFMA R4, -R5, R0, R2 ;  /* 0x0000000005047223 */ /* 0x000fe20000000102 */
[----:B--2---:R0:W-:Y:S04]  /*01f0*/  @!P0 STS [R7], R6 ;  /* 0x0000000607008388 */ /* 0x0041e80000000800 */
[----:B-----5:R0:W-:Y:S01]  /*0200*/  @!P0 STS [R9], R8 ;  /* 0x0000000809008388 */ /* 0x0201e20000000800 */
[----:B------:R-:W-:Y:S06]  /*0210*/  BAR.SYNC.DEFER_BLOCKING 0x0 ;  /* 0x0000000000007b1d */ /* 0x000fec0000010000 */
[----:B------:R-:W1:Y:S01]  /*0220*/  FCHK P0, R2, R5 ;  /* 0x0000000502007302 */ /* 0x000e620000000000 */
[----:B------:R-:W-:Y:S01]  /*0230*/  FFMA R0, R11, R4, R0 ;  /* 0x000000040b007223 */ /* 0x000fe20000000000 */
[----:B01----:R-:W-:Y:S06]  /*0240*/  @!P0 BRA `(.L_x_0) ;  /* 0x0000000000088947 */ /* 0x003fec0003800000 */
[----:B------:R-:W-:-:S07]  /*0250*/  MOV R4, 0x270 ;  /* 0x0000027000047802 */ /* 0x000fce0000000f00 */
[----:B------:R-:W-:Y:S05]  /*0260*/  CALL.REL.NOINC `($__internal_0_$__cuda_sm3x_div_rn_noftz_f32_slowpath) ;  /* 0x0000000000947944 */ /* 0x000fea0003c00000 */
.L_x_0:
[----:B------:R-:W0:Y:S01]  /*0270*/  S2UR UR5, SR_CgaCtaId ;  /* 0x00000000000579c3 */ /* 0x000e220000008800 */
[----:B------:R-:W-:Y:S01]  /*0280*/  UMOV UR4, 0x400 ;  /* 0x0000040000047882 */ /* 0x000fe20000000000 */
[----:B------:R-:W-:Y:S02]  /*0290*/  IMAD R19, R12, 0x9e94, R13 ;  /* 0x00009e940c137824 */ /* 0x000fe400078e020d */
[----:B------:R-:W-:-:S04]  /*02a0*/  IMAD.MOV.U32 R12, RZ, RZ, 0x3f666666 ;  /* 0x3f666666ff0c7424 */ /* 0x000fc800078e00ff */
[----:B------:R-:W1:Y:S08]  /*02b0*/  LDC.64 R2, c[0x0][0x3a8] ;  /* 0x0000ea00ff027b82 */ /* 0x000e700000000a00 */
[----:B------:R-:W2:Y:S01]  /*02c0*/  LDC.64 R14, c[0x0][0x3a0] ;  /* 0x0000e800ff0e7b82 */ /* 0x000ea20000000a00 */
[----:B0-----:R-:W-:Y:S01]  /*02d0*/  ULEA UR4, UR5, UR4, 0x18 ;  /* 0x0000000405047291 */ /* 0x001fe2000f8ec0ff */
[----:B-1----:R-:W-:-:S08]  /*02e0*/  IMAD.WIDE R2, R19, 0x4, R2 ;  /* 0x0000000413027825 */ /* 0x002fd000078e0202 */
[----:B------:R-:W0:Y:S04]  /*02f0*/  LDS.128 R8, [UR4+0x10] ;  /* 0x00001004ff087984 */ /* 0x000e280008000c00 */
[----:B------:R-:W1:Y:S01]  /*0300*/  LDS.128 R4, [UR4] ;  /* 0x00000004ff047984 */ /* 0x000e620008000c00 */
[-C--:B0-----:R-:W-:Y:S02]  /*0310*/  ISETP.NE.AND P0, PT, R8, R13.reuse, PT ;  /* 0x0000000d0800720c */ /* 0x081fe40003f05270 */
[-C--:B------:R-:W-:Y:S02]  /*0320*/  ISETP.NE.AND P2, PT, R11, R13.reuse, PT ;  /* 0x0000000d0b00720c */ /* 0x080fe40003f45270 */
[----:B------:R-:W-:Y:S01]  /*0330*/  FSEL R17, R12, 9.8541586339706555009e-06, !P0 ;  /* 0x3725534a0c117808 */ /* 0x000fe20004000000 */
[----:B-1----:R-:W-:Y:S01]  /*0340*/  FFMA R4, -R4, R0, RZ ;  /* 0x0000000004047223 */ /* 0x002fe200000001ff */
[-C--:B------:R-:W-:Y:S01]  /*0350*/  ISETP.NE.AND P0, PT, R9, R13.reuse, PT ;  /* 0x0000000d0900720c */ /* 0x080fe20003f05270 */
[----:B--2---:R-:W-:Y:S01]  /*0360*/  IMAD.WIDE R8, R19, 0x4, R14 ;  /* 0x0000000413087825 */ /* 0x004fe200078e020e */
[----:B------:R-:W-:-:S03]  /*0370*/  ISETP.NE.AND P1, PT, R10, R13, PT ;  /* 0x0000000d0a00720c */ /* 0x000fc60003f25270 */
[----:B------:R-:W-:Y:S01]  /*0380*/  FMUL R11, R17, R4 ;  /* 0x00000004110b7220 */ /* 0x000fe20000400000 */
[----:B------:R-:W-:Y:S01]  /*0390*/  FFMA R4, R0, -R5, RZ ;  /* 0x8000000500047223 */ /* 0x000fe200000000ff */
[----:B------:R-:W-:Y:S01]  /*03a0*/  FSEL R5, R12, 9.8541586339706555009e-06, !P0 ;  /* 0x3725534a0c057808 */ /* 0x000fe20004000000 */
[----:B------:R-:W-:Y:S01]  /*03b0*/  FFMA R6, R0, -R6, RZ ;  /* 0x8000000600067223 */ /* 0x000fe200000000ff */
[----:B------:R-:W-:Y:S01]  /*03c0*/  FSEL R13, R12, 9.8541586339706555009e-06, !P1 ;  /* 0x3725534a0c0d7808 */ /* 0x000fe20004800000 */
[----:B------:R-:W-:Y:S01]  /*03d0*/  FFMA R0, R0, -R7, RZ ;  /* 0x8000000700007223 */ /* 0x000fe200000000ff */
[----:B------:R-:W-:Y:S01]  /*03e0*/  FSEL R19, R12, 9.8541586339706555009e-06, !P2 ;  /* 0x3725534a0c137808 */ /* 0x000fe20005000000 */
[----:B------:R-:W-:Y:S01]  /*03f0*/  FMUL R7, R5, R4 ;  /* 0x0000000405077220 */ /* 0x000fe20000400000 */
[----:B------:R0:W-:Y:S01]  /*0400*/  STG.E desc[UR6][R2.64], R17 ;  /* 0x0000001102007986 */ /* 0x0001e2000c101906 */
[----:B------:R-:W-:-:S03]  /*0410*/  FMUL R15, R13, R6 ;  /* 0x000000060d0f7220 */ /* 0x000fc60000400000 */
[----:B------:R-:W-:Y:S04]  /*0420*/  STG.E desc[UR6][R8.64], R11 ;  /* 0x0000000b08007986 */ /* 0x000fe8000c101906 */
[----:B------:R-:W-:Y:S01]  /*0430*/  STG.E desc[UR6][R2.64+0x9e94], R5 ;  /* 0x009e940502007986 */ /* 0x000fe2000c101906 */
[----:B0-----:R-:W-:-:S03]  /*0440*/  FMUL R17, R19, R0 ;  /* 0x0000000013117220 */ /* 0x001fc60000400000 */
[----:B------:R-:W-:Y:S04]  /*0450*/  STG.E desc[UR6][R8.64+0x9e94], R7 ;  /* 0x009e940708007986 */ /* 0x000fe8000c101906 */
[----:B------:R-:W-:Y:S04]  /*0460*/  STG.E desc[UR6][R2.64+0x13d28], R13 ;  /* 0x013d280d02007986 */ /* 0x000fe8000c101906 */
[----:B------:R-:W-:Y:S04]  /*0470*/  STG.E desc[UR6][R8.64+0x13d28], R15 ;  /* 0x013d280f08007986 */ /* 0x000fe8000c101906 */
[----:B------:R-:W-:Y:S04]  /*0480*/  STG.E desc[UR6][R2.64+0x1dbbc], R19 ;  /* 0x01dbbc1302007986 */ /* 0x000fe8000c101906 */
[----:B------:R-:W-:Y:S01]  /*0490*/  STG.E desc[UR6][R8.64+0x1dbbc], R17 ;  /* 0x01dbbc1108007986 */ /* 0x000fe2000c101906 */
[----:B------:R-:W-:Y:S06]  /*04a0*/  BAR.SYNC.DEFER_BLOCKING 0x0 ;  /* 0x0000000000007b1d */ /* 0x000fec0000010000 */
[----:B------:R-:W-:Y:S05]  /*04b0*/  EXIT ;  /* 0x000000000000794d */ /* 0x000fea0003800000 */
        .weak           $__internal_0_$__cuda_sm3x_div_rn_noftz_f32_slowpath
        .type           $__internal_0_$__cuda_sm3x_div_rn_noftz_f32_slowpath,@function
        .size           $__internal_0_$__cuda_sm3x_div_rn_noftz_f32_slowpath,(.L_x_10 - $__internal_0_$__cuda_sm3x_div_rn_noftz_f32_slowpath)
$__internal_0_$__cuda_sm3x_div_rn_noftz_f32_slowpath:
[----:B------:R-:W-:Y:S01]  /*04c0*/  SHF.R.U32.HI R3, RZ, 0x17, R5 ;  /* 0x00000017ff037819 */ /* 0x000fe20000011605 */
[--C-:B------:R-:W-:Y:S01]  /*04d0*/  IMAD.MOV.U32 R7, RZ, RZ, R2.reuse ;  /* 0x000000ffff077224 */ /* 0x100fe200078e0002 */
[----:B------:R-:W-:Y:S02]  /*04e0*/  SHF.R.U32.HI R0, RZ, 0x17, R2 ;  /* 0x00000017ff007819 */ /* 0x000fe40000011602 */
[----:B------:R-:W-:Y:S02]  /*04f0*/  LOP3.LUT R6, R3, 0xff, RZ, 0xc0, !PT ;  /* 0x000000ff03067812 */ /* 0x000fe400078ec0ff */
[----:B------:R-:W-:-:S03]  /*0500*/  LOP3.LUT R0, R0, 0xff, RZ, 0xc0, !PT ;  /* 0x000000ff00007812 */ /* 0x000fc600078ec0ff */
[----:B------:R-:W-:Y:S02]  /*0510*/  VIADD R10, R6, 0xffffffff ;  /* 0xffffffff060a7836 */ /* 0x000fe40000000000 */
[----:B------:R-:W-:-:S03]  /*0520*/  VIADD R9, R0, 0xffffffff ;  /* 0xffffffff00097836 */ /* 0x000fc60000000000 */
[----:B------:R-:W-:-:S04]  /*0530*/  ISETP.GT.U32.AND P0, PT, R10, 0xfd, PT ;  /* 0x000000fd0a00780c */ /* 0x000fc80003f04070 */
[----:B------:R-:W-:-:S13]  /*0540*/  ISETP.GT.U32.OR P0, PT, R9, 0xfd, P0 ;  /* 0x000000fd0900780c */ /* 0x000fda0000704470 */
[----:B------:R-:W-:Y:S01]  /*0550*/  @!P0 IMAD.MOV.U32 R8, RZ, RZ, RZ ;  /* 0x000000ffff088224 */ /* 0x000fe200078e00ff */
[----:B------:R-:W-:Y:S06]  /*0560*/  @!P0 BRA `(.L_x_1) ;  /* 0x0000000000608947 */ /* 0x000fec0003800000 */
[----:B------:R-:W-:Y:S01]  /*0570*/  FSETP.GTU.FTZ.AND P0, PT, |R2|, +INF , PT ;  /* 0x7f8000000200780b */ /* 0x000fe20003f1c200 */
[----:B------:R-:W-:Y:S01]  /*0580*/  IMAD.MOV.U32 R3, RZ, RZ, R5 ;  /* 0x000000ffff037224 */ /* 0x000fe200078e0005 */
[----:B------:R-:W-:-:S04]  /*0590*/  FSETP.GTU.FTZ.AND P1, PT, |R5|, +INF , PT ;  /* 0x7f8000000500780b */ /* 0x000fc80003f3c200 */
[----:B------:R-:W-:-:S13]  /*05a0*/  PLOP3.LUT P0, PT, P0, P1, PT, 0xf8, 0x8f ;  /* 0x00000000008f781c */ /* 0x000fda0000703f70 */
[----:B------:R-:W-:Y:S05]  /*05b0*/  @P0 BRA `(.L_x_2) ;  /* 0x0000000400440947 */ /* 0x000fea0003800000 */
[----:B------:R-:W-:-:S13]  /*05c0*/  LOP3.LUT P0, RZ, R5, 0x7fffffff, R7, 0xc8, !PT ;  /* 0x7fffffff05ff7812 */ /* 0x000fda000780c807 */
[----:B------:R-:W-:Y:S05]  /*05d0*/  @!P0 BRA `(.L_x_3) ;  /* 0x0000000400348947 */ /* 0x000fea0003800000 */
[C---:B------:R-:W-:Y:S02]  /*05e0*/  FSETP.NEU.FTZ.AND P2, PT, |R2|.reuse, +INF , PT ;  /* 0x7f8000000200780b */ /* 0x040fe40003f5d200 */
[----:B------:R-:W-:Y:S02]  /*05f0*/  FSETP.NEU.FTZ.AND P1, PT, |R3|, +INF , PT ;  /* 0x7f8000000300780b */ /* 0x000fe40003f3d200 */
[----:B------:R-:W-:-:S11]  /*0600*/  FSETP.NEU.FTZ.AND P0, PT, |R2|, +INF , PT ;  /* 0x7f8000000200780b */ /* 0x000fd60003f1d200 */
[----:B------:R-:W-:Y:S05]  /*0610*/  @!P1 BRA !P2, `(.L_x_3) ;  /* 0x0000000400249947 */ /* 0x000fea0005000000 */
[----:B------:R-:W-:-:S04]  /*0620*/  LOP3.LUT P2, RZ, R7, 0x7fffffff, RZ, 0xc0, !PT ;  /* 0x7fffffff07ff7812 */ /* 0x000fc8000784c0ff */
[----:B------:R-:W-:-:S13]  /*0630*/  PLOP3.LUT P1, PT, P1, P2, PT, 0x2f, 0xf2 ;  /* 0x0000000000f2781c */ /* 0x000fda0000f24577 */
[----:B------:R-:W-:Y:S05]  /*0640*/  @P1 BRA `(.L_x_4) ;  /* 0x0000000400101947 */ /* 0x000fea0003800000 */
[----:B------:R-:W-:-:S04]  /*0650*/  LOP3.LUT P1, RZ, R5, 0x7fffffff, RZ, 0xc0, !PT ;  /* 0x7fffffff05ff7812 */ /* 0x000fc8000782c0ff */
[----:B------:R-:W-:-:S13]  /*0660*/  PLOP3.LUT P0, PT, P0, P1, PT, 0x2f, 0xf2 ;  /* 0x0000000000f2781c */ /* 0x000fda0000702577 */
[----:B------:R-:W-:Y:S05]  /*0670*/  @P0 BRA `(.L_x_5) ;  /* 0x0000000000f80947 */ /* 0x000fea0003800000 */
[----:B------:R-:W-:Y:S02]  /*0680*/  ISETP.GE.AND P0, PT, R9, RZ, PT ;  /* 0x000000ff0900720c */ /* 0x000fe40003f06270 */
[----:B------:R-:W-:-:S11]  /*0690*/  ISETP.GE.AND P1, PT, R10, RZ, PT ;  /* 0x000000ff0a00720c */ /* 0x000fd60003f26270 */
[----:B------:R-:W-:Y:S02]  /*06a0*/  @P0 IMAD.MOV.U32 R8, RZ, RZ, RZ ;  /* 0x000000ffff080224 */ /* 0x000fe400078e00ff */
[----:B------:R-:W-:Y:S01]  /*06b0*/  @!P0 FFMA R7, R2, 1.84467440737095516160e+19, RZ ;  /* 0x5f80000002078823 */ /* 0x000fe200000000ff */
[----:B------:R-:W-:Y:S02]  /*06c0*/  @!P0 IMAD.MOV.U32 R8, RZ, RZ, -0x40 ;  /* 0xffffffc0ff088424 */ /* 0x000fe400078e00ff */
[----:B------:R-:W-:Y:S02]  /*06d0*/  @!P1 FFMA R5, R3, 1.84467440737095516160e+19, RZ ;  /* 0x5f80000003059823 */ /* 0x000fe400000000ff */
[----:B------:R-:W-:-:S07]  /*06e0*/  @!P1 VIADD R8, R8, 0x40 ;  /* 0x0000004008089836 */ /* 0x000fce0000000000 */
.L_x_1:
[----:B------:R-:W-:-:S05]  /*06f0*/  LEA R2, R6, 0xc0800000, 0x17 ;  /* 0xc080000006027811 */ /* 0x000fca00078eb8ff */
[----:B------:R-:W-:Y:S02]  /*0700*/  IMAD.IADD R5, R5, 0x1, -R2 ;  /* 0x0000000105057824 */ /* 0x000fe400078e0a02 */
[----:B------:R-:W-:Y:S02]  /*0710*/  VIADD R2, R0, 0xffffff81 ;  /* 0xffffff8100027836 */ /* 0x000fe40000000000 */
[----:B------:R-:W0:Y:S01]  /*0720*/  MUFU.RCP R3, R5 ;  /* 0x0000000500037308 */ /* 0x000e220000001000 */
[----:B------:R-:W-:Y:S01]  /*0730*/  FADD.FTZ R9, -R5, -RZ ;  /* 0x800000ff05097221 */ /* 0x000fe20000010100 */
[----:B------:R-:W-:-:S03]  /*0740*/  IMAD R0, R2, -0x800000, R7 ;  /* 0xff80000002007824 */ /* 0x000fc600078e0207 */
[----:B0-----:R-:W-:-:S04]  /*0750*/  FFMA R10, R3, R9, 1 ;  /* 0x3f800000030a7423 */ /* 0x001fc80000000009 */
[----:B------:R-:W-:-:S04]  /*0760*/  FFMA R14, R3, R10, R3 ;  /* 0x0000000a030e7223 */ /* 0x000fc80000000003 */
[----:B------:R-:W-:-:S04]  /*0770*/  FFMA R3, R0, R14, RZ ;  /* 0x0000000e00037223 */ /* 0x000fc800000000ff */
[----:B------:R-:W-:-:S04]  /*0780*/  FFMA R10, R9, R3, R0 ;  /* 0x00000003090a7223 */ /* 0x000fc80000000000 */
[----:B------:R-:W-:Y:S01]  /*0790*/  FFMA R7, R14, R10, R3 ;  /* 0x0000000a0e077223 */ /* 0x000fe20000000003 */
[----:B------:R-:W-:-:S03]  /*07a0*/  IADD3 R3, PT, PT, R2, 0x7f, -R6 ;  /* 0x0000007f02037810 */ /* 0x000fc60007ffe806 */
[----:B------:R-:W-:Y:S02]  /*07b0*/  FFMA R10, R9, R7, R0 ;  /* 0x00000007090a7223 */ /* 0x000fe40000000000 */
[----:B------:R-:W-:Y:S02]  /*07c0*/  IMAD.IADD R3, R3, 0x1, R8 ;  /* 0x0000000103037824 */ /* 0x000fe400078e0208 */
[----:B------:R-:W-:-:S05]  /*07d0*/  FFMA R0, R14, R10, R7 ;  /* 0x0000000a0e007223 */ /* 0x000fca0000000007 */
[----:B------:R-:W-:-:S04]  /*07e0*/  SHF.R.U32.HI R2, RZ, 0x17, R0 ;  /* 0x00000017ff027819 */ /* 0x000fc80000011600 */
[----:B------:R-:W-:-:S05]  /*07f0*/  LOP3.LUT R2, R2, 0xff, RZ, 0xc0, !PT ;  /* 0x000000ff02027812 */ /* 0x000fca00078ec0ff */
[----:B------:R-:W-:-:S04]  /*0800*/  IMAD.IADD R8, R2, 0x1, R3 ;  /* 0x0000000102087824 */ /* 0x000fc800078e0203 */
[----:B------:R-:W-:-:S05]  /*0810*/  VIADD R2, R8, 0xffffffff ;  /* 0xffffffff08027836 */ /* 0x000fca0000000000 */
[----:B------:R-:W-:-:S13]  /*0820*/  ISETP.GE.U32.AND P0, PT, R2, 0xfe, PT ;  /* 0x000000fe0200780c */ /* 0x000fda0003f06070 */
[----:B------:R-:W-:Y:S05]  /*0830*/  @!P0 BRA `(.L_x_6) ;  /* 0x0000000000808947 */ /* 0x000fea0003800000 */
[----:B------:R-:W-:-:S13]  /*0840*/  ISETP.GT.AND P0, PT, R8, 0xfe, PT ;  /* 0x000000fe0800780c */ /* 0x000fda0003f04270 */
[----:B------:R-:W-:Y:S05]  /*0850*/  @P0 BRA `(.L_x_7) ;  /* 0x00000000006c0947 */ /* 0x000fea0003800000 */
[----:B------:R-:W-:-:S13]  /*0860*/  ISETP.GE.AND P0, PT, R8, 0x1, PT ;  /* 0x000000010800780c */ /* 0x000fda0003f06270 */
[----:B------:R-:W-:Y:S05]  /*0870*/  @P0 BRA `(.L_x_8) ;  /* 0x0000000000980947 */ /* 0x000fea0003800000 */
[----:B------:R-:W-:Y:S02]  /*0880*/  ISETP.GE.AND P0, PT, R8, -0x18, PT ;  /* 0xffffffe80800780c */ /* 0x000fe40003f06270 */
[----:B------:R-:W-:-:S11]  /*0890*/  LOP3.LUT R0, R0, 0x80000000, RZ, 0xc0, !PT ;  /* 0x8000000000007812 */ /* 0x000fd600078ec0ff */
[----:B------:R-:W-:Y:S05]  /*08a0*/  @!P0 BRA `(.L_x_8) ;  /* 0x00000000008c8947 */ /* 0x000fea0003800000 */
[-CC-:B------:R-:W-:Y:S01]  /*08b0*/  FFMA.RZ R2, R14, R10.reuse, R7.reuse ;  /* 0x0000000a0e027223 */ /* 0x180fe2000000c007 */
[----:B------:R-:W-:Y:S02]  /*08c0*/  VIADD R6, R8, 0x20 ;  /* 0x0000002008067836 */ /* 0x000fe40000000000 */
[-CC-:B------:R-:W-:Y:S01]  /*08d0*/  FFMA.RM R3, R14, R10.reuse, R7.reuse ;  /* 0x0000000a0e037223 */ /* 0x180fe20000004007 */
[----:B------:R-:W-:Y:S02]  /*08e0*/  ISETP.NE.AND P2, PT, R8, RZ, PT ;  /* 0x000000ff0800720c */ /* 0x000fe40003f45270 */
[----:B------:R-:W-:Y:S01]  /*08f0*/  LOP3.LUT R5, R2, 0x7fffff, RZ, 0xc0, !PT ;  /* 0x007fffff02057812 */ /* 0x000fe200078ec0ff */
[----:B------:R-:W-:Y:S01]  /*0900*/  FFMA.RP R2, R14, R10, R7 ;  /* 0x0000000a0e027223 */ /* 0x000fe20000008007 */
[----:B------:R-:W-:Y:S01]  /*0910*/  IMAD.MOV R7, RZ, RZ, -R8 ;  /* 0x000000ffff077224 */ /* 0x000fe200078e0a08 */
[----:B------:R-:W-:Y:S02]  /*0920*/  ISETP.NE.AND P1, PT, R8, RZ, PT ;  /* 0x000000ff0800720c */ /* 0x000fe40003f25270 */
[----:B------:R-:W-:-:S02]  /*0930*/  LOP3.LUT R5, R5, 0x800000, RZ, 0xfc, !PT ;  /* 0x0080000005057812 */ /* 0x000fc400078efcff */
[----:B------:R-:W-:Y:S02]  /*0940*/  FSETP.NEU.FTZ.AND P0, PT, R2, R3, PT ;  /* 0x000000030200720b */ /* 0x000fe40003f1d000 */
[----:B------:R-:W-:Y:S02]  /*0950*/  SHF.L.U32 R6, R5, R6, RZ ;  /* 0x0000000605067219 */ /* 0x000fe400000006ff */
[----:B------:R-:W-:Y:S02]  /*0960*/  SEL R2, R7, RZ, P2 ;  /* 0x000000ff07027207 */ /* 0x000fe40001000000 */
[----:B------:R-:W-:Y:S02]  /*0970*/  ISETP.NE.AND P1, PT, R6, RZ, P1 ;  /* 0x000000ff0600720c */ /* 0x000fe40000f25270 */
[----:B------:R-:W-:Y:S02]  /*0980*/  SHF.R.U32.HI R2, RZ, R2, R5 ;  /* 0x00000002ff027219 */ /* 0x000fe40000011605 */
[----:B------:R-:W-:-:S02]  /*0990*/  PLOP3.LUT P0, PT, P0, P1, PT, 0xf8, 0x8f ;  /* 0x00000000008f781c */ /* 0x000fc40000703f70 */
[----:B------:R-:W-:Y:S02]  /*09a0*/  SHF.R.U32.HI R6, RZ, 0x1, R2 ;  /* 0x00000001ff067819 */ /* 0x000fe40000011602 */
[----:B------:R-:W-:-:S04]  /*09b0*/  SEL R3, RZ, 0x1, !P0 ;  /* 0x00000001ff037807 */ /* 0x000fc80004000000 */
[----:B------:R-:W-:-:S04]  /*09c0*/  LOP3.LUT R3, R3, 0x1, R6, 0xf8, !PT ;  /* 0x0000000103037812 */ /* 0x000fc800078ef806 */
[----:B------:R-:W-:-:S05]  /*09d0*/  LOP3.LUT R3, R3, R2, RZ, 0xc0, !PT ;  /* 0x0000000203037212 */ /* 0x000fca00078ec0ff */
[----:B------:R-:W-:-:S05]  /*09e0*/  IMAD.IADD R3, R6, 0x1, R3 ;  /* 0x0000000106037824 */ /* 0x000fca00078e0203 */
[----:B------:R-:W-:Y:S01]  /*09f0*/  LOP3.LUT R0, R3, R0, RZ, 0xfc, !PT ;  /* 0x0000000003007212 */ /* 0x000fe200078efcff */
[----:B------:R-:W-:Y:S06]  /*0a00*/  BRA `(.L_x_8) ;  /* 0x0000000000347947 */ /* 0x000fec0003800000 */
.L_x_7:
[----:B------:R-:W-:-:S04]  /*0a10*/  LOP3.LUT R0, R0, 0x80000000, RZ, 0xc0, !PT ;  /* 0x8000000000007812 */ /* 0x000fc800078ec0ff */
[----:B------:R-:W-:Y:S01]  /*0a20*/  LOP3.LUT R0, R0, 0x7f800000, RZ, 0xfc, !PT ;  /* 0x7f80000000007812 */ /* 0x000fe200078efcff */
[----:B------:R-:W-:Y:S06]  /*0a30*/  BRA `(.L_x_8) ;  /* 0x0000000000287947 */ /* 0x000fec0003800000 */
.L_x_6:
[----:B------:R-:W-:Y:S01]  /*0a40*/  IMAD R0, R3, 0x800000, R0 ;  /* 0x0080000003007824 */ /* 0x000fe200078e0200 */
[----:B------:R-:W-:Y:S06]  /*0a50*/  BRA `(.L_x_8) ;  /* 0x0000000000207947 */ /* 0x000fec0003800000 */
.L_x_5:
[----:B------:R-:W-:-:S04]  /*0a60*/  LOP3.LUT R0, R5, 0x80000000, R7, 0x48, !PT ;  /* 0x8000000005007812 */ /* 0x000fc800078e4807 */
[----:B------:R-:W-:Y:S01]  /*0a70*/  LOP3.LUT R0, R0, 0x7f800000, RZ, 0xfc, !PT ;  /* 0x7f80000000007812 */ /* 0x000fe200078efcff */
[----:B------:R-:W-:Y:S06]  /*0a80*/  BRA `(.L_x_8) ;  /* 0x0000000000147947 */ /* 0x000fec0003800000 */
.L_x_4:
[----:B------:R-:W-:Y:S01]  /*0a90*/  LOP3.LUT R0, R5, 0x80000000, R7, 0x48, !PT ;  /* 0x8000000005007812 */ /* 0x000fe200078e4807 */
[----:B------:R-:W-:Y:S06]  /*0aa0*/  BRA `(.L_x_8) ;  /* 0x00000000000c7947 */ /* 0x000fec0003800000 */
.L_x_3:
[----:B------:R-:W0:Y:S01]  /*0ab0*/  MUFU.RSQ R0, -QNAN ;  /* 0xffc0000000007908 */ /* 0x000e220000001400 */
[----:B------:R-:W-:Y:S05]  /*0ac0*/  BRA `(.L_x_8) ;  /* 0x0000000000047947 */ /* 0x000fea0003800000 */
.L_x_2:
[----:B------:R-:W-:-:S07]  /*0ad0*/  FADD.FTZ R0, R2, R3 ;  /* 0x0000000302007221 */ /* 0x000fce0000010000 */
.L_x_8:
[----:B------:R-:W-:-:S04]  /*0ae0*/  IMAD.MOV.U32 R5, RZ, RZ, 0x0 ;  /* 0x00000000ff057424 */ /* 0x000fc800078e00ff */
[----:B0-----:R-:W-:Y:S05]  /*0af0*/  RET.REL.NODEC R4 `(Fused_Reshape_OneHot_Add_RealDiv_BroadcastTo_Mul_Neg_Reshape_BroadcastTo_Mul_split_11258355710426247491_kernel0) ;  /* 0xfffffff404407950 */ /* 0x001fea0003c3ffff */
.L_x_9:
[----:B------:R-:W-:-:S00]  /*0b00*/  BRA `(.L_x_9) ;  /* 0xfffffffc00fc7947 */ /* 0x000fc0000383ffff */
[----:B------:R-:W-:-:S00]  /*0b10*/  NOP ;  /* 0x0000000000007918 */ /* 0x000fc00000000000 */
        /* <DEDUP_REMOVED lines=14> */
.L_x_10:


//--------------------- .nv.shared.Fused_Reshape_OneHot_Add_RealDiv_BroadcastTo_Mul_Neg_Reshape_BroadcastTo_Mul_split_11258355710426247491_kernel0 --------------------------
	.section	.nv.shared.Fused_Reshape_OneHot_Add_RealDiv_BroadcastTo_Mul_Neg_Reshape_BroadcastTo_Mul_split_11258355710426247491_kernel0,"aw",@nobits
	.sectionflags	@""
	.align	4
.nv.shared.Fused_Reshape_OneHot_Add_RealDiv_BroadcastTo_Mul_Neg_Reshape_BroadcastTo_Mul_split_11258355710426247491_kernel0:
	.zero		1056


//--------------------- .nv.shared.reserved.0     --------------------------
	.section	.nv.shared.reserved.0,"aw",@nobits
	.weak		__nv_reservedSMEM_offset_0_alias
	.size		__nv_reservedSMEM_offset_0_alias, 0, 64
	.other		__nv_reservedSMEM_offset_0_alias,@"STO_CUDA_RESERVED_SHARED STV_DEFAULT"
__nv_reservedSMEM_offset_0_alias:
	.zero		0
	.zero		64


//--------------------- .nv.constant0.Fused_Reshape_OneHot_Add_RealDiv_BroadcastTo_Mul_Neg_Reshape_BroadcastTo_Mul_split_11258355710426247491_kernel0 --------------------------
	.section	.nv.constant0.Fused_Reshape_OneHot_Add_RealDiv_BroadcastTo_Mul_Neg_Reshape_BroadcastTo_Mul_split_11258355710426247491_kernel0,"a",@progbits
	.sectionflags	@""
	.align	4
.nv.constant0.Fused_Reshape_OneHot_Add_RealDiv_BroadcastTo_Mul_Neg_Reshape_BroadcastTo_Mul_split_11258355710426247491_kernel0:
	.zero		944


//--------------------- SYMBOLS --------------------------

	.type		.nv.reservedSmem.offset0,@object
	.size		.nv.reservedSmem.offset0,0x4
	.type		.nv.reservedSmem.cap,@object
	.size		.nv.reservedSmem.cap,0x4
